//
// Generated by NVIDIA NVVM Compiler
//
// Compiler Build ID: CL-36424714
// Cuda compilation tools, release 13.0, V13.0.88
// Based on NVVM 20.0.0
//

.version 9.0
.target sm_100
.address_size 64

	// .globl	_Z7reduce1PiS_
.extern .shared .align 16 .b8 s_data[];

.visible .entry _Z7reduce1PiS_(
	.param .u64 .ptr .align 1 _Z7reduce1PiS__param_0,
	.param .u64 .ptr .align 1 _Z7reduce1PiS__param_1
)
{
	.reg .pred 	%p<5>;
	.reg .b32 	%r<25>;
	.reg .b64 	%rd<7>;

	ld.param.u64 	%rd2, [_Z7reduce1PiS__param_0];
	ld.param.u64 	%rd1, [_Z7reduce1PiS__param_1];
	cvta.to.global.u64 	%rd3, %rd2;
	mov.u32 	%r1, %tid.x;
	mov.u32 	%r6, %ctaid.x;
	mov.u32 	%r2, %ntid.x;
	mad.lo.s32 	%r7, %r6, %r2, %r1;
	mul.wide.u32 	%rd4, %r7, 4;
	add.s64 	%rd5, %rd3, %rd4;
	ld.global.u32 	%r8, [%rd5];
	shl.b32 	%r9, %r1, 2;
	mov.u32 	%r10, s_data;
	add.s32 	%r11, %r10, %r9;
	st.shared.u32 	[%r11], %r8;
	bar.sync 	0;
	setp.lt.u32 	%p1, %r2, 2;
	@%p1 bra 	$L__BB0_5;
	mov.b32 	%r24, 1;
$L__BB0_2:
	shl.b32 	%r4, %r24, 1;
	mul.lo.s32 	%r5, %r4, %r1;
	setp.ge.u32 	%p2, %r5, %r2;
	@%p2 bra 	$L__BB0_4;
	add.s32 	%r13, %r5, %r24;
	shl.b32 	%r14, %r13, 2;
	add.s32 	%r16, %r10, %r14;
	ld.shared.u32 	%r17, [%r16];
	shl.b32 	%r18, %r5, 2;
	add.s32 	%r19, %r10, %r18;
	ld.shared.u32 	%r20, [%r19];
	add.s32 	%r21, %r20, %r17;
	st.shared.u32 	[%r19], %r21;
$L__BB0_4:
	bar.sync 	0;
	setp.lt.u32 	%p3, %r4, %r2;
	mov.u32 	%r24, %r4;
	@%p3 bra 	$L__BB0_2;
$L__BB0_5:
	setp.ne.s32 	%p4, %r1, 0;
	@%p4 bra 	$L__BB0_7;
	ld.shared.u32 	%r22, [s_data];
	cvta.to.global.u64 	%rd6, %rd1;
	atom.global.add.u32 	%r23, [%rd6], %r22;
$L__BB0_7:
	ret;

}


// ===== COMPILED SASS (sm_100) =====

	.target	sm_100

	.elftype	@"ET_EXEC"


//--------------------- .note.nv.tkinfo           --------------------------
	.section	.note.nv.tkinfo,"",@"SHT_NOTE"
	.sectionflags	@"SHF_NOTE_NV_TKINFO"
	.tkinfo
        /*0018*/ 	.word	0x00000002
        /*0030*/ 	.string	""
        /*0030*/ 	.string	"ptxas"
        /*0030*/ 	.string	"Cuda compilation tools, release 13.0, V13.0.88"
        /*0030*/ 	.string	"Build cuda_13.0.r13.0/compiler.36424714_0"
        /*0030*/ 	.string	"-arch sm_100 -m 64 "



//--------------------- .note.nv.cuinfo           --------------------------
	.section	.note.nv.cuinfo,"",@"SHT_NOTE"
	.sectionflags	@"SHF_NOTE_NV_CUINFO"
        /*0018*/ 	.short	0x0002
        /*001a*/ 	.short	0x0064
        /*001c*/ 	.short	0x0082
	.zero		2


//--------------------- .nv.info                  --------------------------
	.section	.nv.info,"",@"SHT_CUDA_INFO"
	.align	4


	//----- nvinfo : EIATTR_REGCOUNT
	.align		4
        /*0000*/ 	.byte	0x04, 0x2f
        /*0002*/ 	.short	(.L_1 - .L_0)
	.align		4
.L_0:
        /*0004*/ 	.word	index@(_Z7reduce1PiS_)
        /*0008*/ 	.word	0x0000000a


	//----- nvinfo : EIATTR_FRAME_SIZE
	.align		4
.L_1:
        /*000c*/ 	.byte	0x04, 0x11
        /*000e*/ 	.short	(.L_3 - .L_2)
	.align		4
.L_2:
        /*0010*/ 	.word	index@(_Z7reduce1PiS_)
        /*0014*/ 	.word	0x00000000


	//----- nvinfo : EIATTR_MIN_STACK_SIZE
	.align		4
.L_3:
        /*0018*/ 	.byte	0x04, 0x12
        /*001a*/ 	.short	(.L_5 - .L_4)
	.align		4
.L_4:
        /*001c*/ 	.word	index@(_Z7reduce1PiS_)
        /*0020*/ 	.word	0x00000000
.L_5:


//--------------------- .nv.compat                --------------------------
	.section	.nv.compat,"",@"SHT_CUDA_COMPAT_INFO"
	.align	4
        /*0000*/ 	.byte	0x02, 0x09, 0x00, 0x00, 0x02, 0x02, 0x01, 0x00, 0x02, 0x05, 0x05, 0x00, 0x03, 0x07, 0x01, 0x01
        /*0010*/ 	.byte	0x02, 0x03, 0x00, 0x00, 0x02, 0x06, 0x01, 0x00, 0x04, 0x0b, 0x08, 0x00, 0x09, 0x00, 0x00, 0x00
        /*0020*/ 	.byte	0x00, 0x00, 0x00, 0x00


//--------------------- .nv.info._Z7reduce1PiS_   --------------------------
	.section	.nv.info._Z7reduce1PiS_,"",@"SHT_CUDA_INFO"
	.sectionflags	@""
	.align	4


	//----- nvinfo : EIATTR_CUDA_API_VERSION
	.align		4
        /*0000*/ 	.byte	0x04, 0x37
        /*0002*/ 	.short	(.L_7 - .L_6)
.L_6:
        /*0004*/ 	.word	0x00000082


	//----- nvinfo : EIATTR_KPARAM_INFO
	.align		4
.L_7:
        /*0008*/ 	.byte	0x04, 0x17
        /*000a*/ 	.short	(.L_9 - .L_8)
.L_8:
        /*000c*/ 	.word	0x00000000
        /*0010*/ 	.short	0x0001
        /*0012*/ 	.short	0x0008
        /*0014*/ 	.byte	0x00, 0xf5, 0x21, 0x00


	//----- nvinfo : EIATTR_KPARAM_INFO
	.align		4
.L_9:
        /*0018*/ 	.byte	0x04, 0x17
        /*001a*/ 	.short	(.L_11 - .L_10)
.L_10:
        /*001c*/ 	.word	0x00000000
        /*0020*/ 	.short	0x0000
        /*0022*/ 	.short	0x0000
        /*0024*/ 	.byte	0x00, 0xf5, 0x21, 0x00


	//----- nvinfo : EIATTR_SPARSE_MMA_MASK
	.align		4
.L_11:
        /*0028*/ 	.byte	0x03, 0x50
        /*002a*/ 	.short	0x0000


	//----- nvinfo : EIATTR_MAXREG_COUNT
	.align		4
        /*002c*/ 	.byte	0x03, 0x1b
        /*002e*/ 	.short	0x00ff


	//----- nvinfo : EIATTR_NUM_BARRIERS
	.align		4
        /*0030*/ 	.byte	0x02, 0x4c
        /*0032*/ 	.byte	0x01
	.zero		1


	//----- nvinfo : EIATTR_MERCURY_ISA_VERSION
	.align		4
        /*0034*/ 	.byte	0x03, 0x5f
        /*0036*/ 	.short	0x0101


	//----- nvinfo : EIATTR_VRC_CTA_INIT_COUNT
	.align		4
        /*0038*/ 	.byte	0x02, 0x4a
	.zero		1
	.zero		1


	//----- nvinfo : EIATTR_EXIT_INSTR_OFFSETS
	.align		4
        /*003c*/ 	.byte	0x04, 0x1c
        /*003e*/ 	.short	(.L_13 - .L_12)


	//   ....[0]....
.L_12:
        /*0040*/ 	.word	0x00000210


	//   ....[1]....
        /*0044*/ 	.word	0x00000280


	//----- nvinfo : EIATTR_CBANK_PARAM_SIZE
	.align		4
.L_13:
        /*0048*/ 	.byte	0x03, 0x19
        /*004a*/ 	.short	0x0010


	//----- nvinfo : EIATTR_PARAM_CBANK
	.align		4
        /*004c*/ 	.byte	0x04, 0x0a
        /*004e*/ 	.short	(.L_15 - .L_14)
	.align		4
.L_14:
        /*0050*/ 	.word	index@(.nv.constant0._Z7reduce1PiS_)
        /*0054*/ 	.short	0x0380
        /*0056*/ 	.short	0x0010


	//----- nvinfo : EIATTR_SW_WAR
	.align		4
.L_15:
        /*0058*/ 	.byte	0x04, 0x36
        /*005a*/ 	.short	(.L_17 - .L_16)
.L_16:
        /*005c*/ 	.word	0x00000008
.L_17:


//--------------------- .nv.callgraph             --------------------------
	.section	.nv.callgraph,"",@"SHT_CUDA_CALLGRAPH"
	.align	4
	.sectionentsize	8
	.align		4
        /*0000*/ 	.word	0x00000000
	.align		4
        /*0004*/ 	.word	0xffffffff
	.align		4
        /*0008*/ 	.word	0x00000000
	.align		4
        /*000c*/ 	.word	0xfffffffe
	.align		4
        /*0010*/ 	.word	0x00000000
	.align		4
        /*0014*/ 	.word	0xfffffffd
	.align		4
        /*0018*/ 	.word	0x00000000
	.align		4
        /*001c*/ 	.word	0xfffffffc


//--------------------- .text._Z7reduce1PiS_      --------------------------
	.section	.text._Z7reduce1PiS_,"ax",@progbits
	.align	128
        .global         _Z7reduce1PiS_
        .type           _Z7reduce1PiS_,@function
        .size           _Z7reduce1PiS_,(.L_x_3 - _Z7reduce1PiS_)
        .other          _Z7reduce1PiS_,@"STO_CUDA_ENTRY STV_DEFAULT"
_Z7reduce1PiS_:
.text._Z7reduce1PiS_:
[----:B------:R-:W-:Y:S01]  /*0000*/  LDC R1, c[0x0][0x37c] ;  /* 0x0000df00ff017b82 */ /* 0x000fe20000000800 */
[----:B------:R-:W0:Y:S07]  /*0010*/  S2R R4, SR_TID.X ;  /* 0x0000000000047919 */ /* 0x000e2e0000002100 */
[----:B------:R-:W0:Y:S01]  /*0020*/  S2UR UR4, SR_CTAID.X ;  /* 0x00000000000479c3 */ /* 0x000e220000002500 */
[----:B------:R-:W1:Y:S07]  /*0030*/  LDCU.64 UR8, c[0x0][0x358] ;  /* 0x00006b00ff0877ac */ /* 0x000e6e0008000a00 */
[----:B------:R-:W0:Y:S08]  /*0040*/  LDC R7, c[0x0][0x360] ;  /* 0x0000d800ff077b82 */ /* 0x000e300000000800 */
[----:B------:R-:W2:Y:S01]  /*0050*/  LDC.64 R2, c[0x0][0x380] ;  /* 0x0000e000ff027b82 */ /* 0x000ea20000000a00 */
[----:B0-----:R-:W-:-:S04]  /*0060*/  IMAD R5, R7, UR4, R4 ;  /* 0x0000000407057c24 */ /* 0x001fc8000f8e0204 */
[----:B--2---:R-:W-:-:S06]  /*0070*/  IMAD.WIDE.U32 R2, R5, 0x4, R2 ;  /* 0x0000000405027825 */ /* 0x004fcc00078e0002 */
[----:B-1----:R-:W2:Y:S01]  /*0080*/  LDG.E R2, desc[UR8][R2.64] ;  /* 0x0000000802027981 */ /* 0x002ea2000c1e1900 */
[----:B------:R-:W0:Y:S01]  /*0090*/  S2UR UR5, SR_CgaCtaId ;  /* 0x00000000000579c3 */ /* 0x000e220000008800 */
[----:B------:R-:W-:Y:S01]  /*00a0*/  UMOV UR4, 0x400 ;  /* 0x0000040000047882 */ /* 0x000fe20000000000 */
[----:B------:R-:W-:Y:S02]  /*00b0*/  ISETP.GE.U32.AND P1, PT, R7, 0x2, PT ;  /* 0x000000020700780c */ /* 0x000fe40003f26070 */
[----:B------:R-:W-:Y:S01]  /*00c0*/  ISETP.NE.AND P0, PT, R4, RZ, PT ;  /* 0x000000ff0400720c */ /* 0x000fe20003f05270 */
[----:B0-----:R-:W-:-:S06]  /*00d0*/  ULEA UR4, UR5, UR4, 0x18 ;  /* 0x0000000405047291 */ /* 0x001fcc000f8ec0ff */
[----:B------:R-:W-:-:S05]  /*00e0*/  LEA R5, R4, UR4, 0x2 ;  /* 0x0000000404057c11 */ /* 0x000fca000f8e10ff */
[----:B--2---:R0:W-:Y:S01]  /*00f0*/  STS [R5], R2 ;  /* 0x0000000205007388 */ /* 0x0041e20000000800 */
[----:B------:R-:W-:Y:S06]  /*0100*/  BAR.SYNC.DEFER_BLOCKING 0x0 ;  /* 0x0000000000007b1d */ /* 0x000fec0000010000 */
[----:B------:R-:W-:Y:S05]  /*0110*/  @!P1 BRA `(.L_x_0) ;  /* 0x00000000003c9947 */ /* 0x000fea0003800000 */
[----:B------:R-:W-:-:S05]  /*0120*/  UMOV UR5, 0x1 ;  /* 0x0000000100057882 */ /* 0x000fca0000000000 */
.L_x_1:
[----:B------:R-:W-:-:S06]  /*0130*/  USHF.L.U32 UR6, UR5, 0x1, URZ ;  /* 0x0000000105067899 */ /* 0x000fcc00080006ff */
[----:B0-----:R-:W-:-:S05]  /*0140*/  IMAD R2, R4, UR6, RZ ;  /* 0x0000000604027c24 */ /* 0x001fca000f8e02ff */
[----:B------:R-:W-:-:S13]  /*0150*/  ISETP.GE.U32.AND P1, PT, R2, R7, PT ;  /* 0x000000070200720c */ /* 0x000fda0003f26070 */
[C---:B------:R-:W-:Y:S01]  /*0160*/  @!P1 VIADD R0, R2.reuse, UR5 ;  /* 0x0000000502009c36 */ /* 0x040fe20008000000 */
[----:B------:R-:W-:Y:S01]  /*0170*/  @!P1 LEA R2, R2, UR4, 0x2 ;  /* 0x0000000402029c11 */ /* 0x000fe2000f8e10ff */
[----:B------:R-:W-:-:S03]  /*0180*/  UMOV UR5, UR6 ;  /* 0x0000000600057c82 */ /* 0x000fc60008000000 */
[----:B------:R-:W-:Y:S01]  /*0190*/  @!P1 LEA R0, R0, UR4, 0x2 ;  /* 0x0000000400009c11 */ /* 0x000fe2000f8e10ff */
[----:B------:R-:W-:Y:S05]  /*01a0*/  @!P1 LDS R3, [R2] ;  /* 0x0000000002039984 */ /* 0x000fea0000000800 */
[----:B------:R-:W0:Y:S02]  /*01b0*/  @!P1 LDS R0, [R0] ;  /* 0x0000000000009984 */ /* 0x000e240000000800 */
[----:B0-----:R-:W-:-:S05]  /*01c0*/  @!P1 IMAD.IADD R3, R0, 0x1, R3 ;  /* 0x0000000100039824 */ /* 0x001fca00078e0203 */
[----:B------:R1:W-:Y:S01]  /*01d0*/  @!P1 STS [R2], R3 ;  /* 0x0000000302009388 */ /* 0x0003e20000000800 */
[----:B------:R-:W-:Y:S01]  /*01e0*/  BAR.SYNC.DEFER_BLOCKING 0x0 ;  /* 0x0000000000007b1d */ /* 0x000fe20000010000 */
[----:B------:R-:W-:-:S13]  /*01f0*/  ISETP.LE.U32.AND P1, PT, R7, UR6, PT ;  /* 0x0000000607007c0c */ /* 0x000fda000bf23070 */
[----:B-1----:R-:W-:Y:S05]  /*0200*/  @!P1 BRA `(.L_x_1) ;  /* 0xfffffffc00c89947 */ /* 0x002fea000383ffff */
.L_x_0:
[----:B------:R-:W-:Y:S05]  /*0210*/  @P0 EXIT ;  /* 0x000000000000094d */ /* 0x000fea0003800000 */
[----:B------:R-:W1:Y:S01]  /*0220*/  S2UR UR5, SR_CgaCtaId ;  /* 0x00000000000579c3 */ /* 0x000e620000008800 */
[----:B------:R-:W-:-:S07]  /*0230*/  UMOV UR4, 0x400 ;  /* 0x0000040000047882 */ /* 0x000fce0000000000 */
[----:B0-----:R-:W0:Y:S01]  /*0240*/  LDC.64 R2, c[0x0][0x388] ;  /* 0x0000e200ff027b82 */ /* 0x001e220000000a00 */
[----:B-1----:R-:W-:-:S09]  /*0250*/  ULEA UR4, UR5, UR4, 0x18 ;  /* 0x0000000405047291 */ /* 0x002fd2000f8ec0ff */
[----:B------:R-:W0:Y:S04]  /*0260*/  LDS R5, [UR4] ;  /* 0x00000004ff057984 */ /* 0x000e280008000800 */
[----:B0-----:R-:W-:Y:S01]  /*0270*/  REDG.E.ADD.STRONG.GPU desc[UR8][R2.64], R5 ;  /* 0x000000050200798e */ /* 0x001fe2000c12e108 */
[----:B------:R-:W-:Y:S05]  /*0280*/  EXIT ;  /* 0x000000000000794d */ /* 0x000fea0003800000 */
.L_x_2:
[----:B------:R-:W-:-:S00]  /*0290*/  BRA `(.L_x_2) ;  /* 0xfffffffc00fc7947 */ /* 0x000fc0000383ffff */
[----:B------:R-:W-:-:S00]  /*02a0*/  NOP ;  /* 0x0000000000007918 */ /* 0x000fc00000000000 */
        /* <DEDUP_REMOVED lines=13> */
.L_x_3:


//--------------------- .nv.shared._Z7reduce1PiS_ --------------------------
	.section	.nv.shared._Z7reduce1PiS_,"aw",@nobits
	.sectionflags	@""
	.align	16
	.zero		1024


//--------------------- .nv.shared.reserved.0     --------------------------
	.section	.nv.shared.reserved.0,"aw",@nobits
	.weak		__nv_reservedSMEM_offset_0_alias
	.size		__nv_reservedSMEM_offset_0_alias, 0, 64
	.other		__nv_reservedSMEM_offset_0_alias,@"STO_CUDA_RESERVED_SHARED STV_DEFAULT"
__nv_reservedSMEM_offset_0_alias:
	.zero		0
	.zero		64


//--------------------- .nv.constant0._Z7reduce1PiS_ --------------------------
	.section	.nv.constant0._Z7reduce1PiS_,"a",@progbits
	.sectionflags	@""
	.align	4
.nv.constant0._Z7reduce1PiS_:
	.zero		912


//--------------------- SYMBOLS --------------------------

	.type		.nv.reservedSmem.offset0,@object
	.size		.nv.reservedSmem.offset0,0x4
	.type		.nv.reservedSmem.cap,@object
	.size		.nv.reservedSmem.cap,0x4
